	.headerflags	@"EF_CUDA_TEXMODE_UNIFIED EF_CUDA_64BIT_ADDRESS EF_CUDA_ACCELERATORS EF_CUDA_SM90 EF_CUDA_VIRTUAL_SM(EF_CUDA_SM90)"
	.elftype	@"ET_EXEC"


//--------------------- .nv.info                  --------------------------
	.section	.nv.info,"",@"SHT_CUDA_INFO"
	.align	4


	//----- nvinfo : EIATTR_REGCOUNT
	.align		4
        /*0000*/ 	.byte	0x04, 0x2f
        /*0002*/ 	.short	(.L_3 - .L_2)
	.align		4
.L_2:
        /*0004*/ 	.word	index@(triton_poi_fused__native_batch_norm_legit_no_training_relu_3)
        /*0008*/ 	.word	0x00000026


	//----- nvinfo : EIATTR_MIN_STACK_SIZE
	.align		4
.L_3:
        /*000c*/ 	.byte	0x04, 0x12
        /*000e*/ 	.short	(.L_5 - .L_4)
	.align		4
.L_4:
        /*0010*/ 	.word	index@(triton_poi_fused__native_batch_norm_legit_no_training_relu_3)
        /*0014*/ 	.word	0x00000000


	//----- nvinfo : EIATTR_FRAME_SIZE
	.align		4
.L_5:
        /*0018*/ 	.byte	0x04, 0x11
        /*001a*/ 	.short	(.L_7 - .L_6)
	.align		4
.L_6:
        /*001c*/ 	.word	index@(triton_poi_fused__native_batch_norm_legit_no_training_relu_3)
        /*0020*/ 	.word	0x00000000


	//----- nvinfo : EIATTR_MIN_STACK_SIZE
	.align		4
.L_7:
        /*0024*/ 	.byte	0x04, 0x12
        /*0026*/ 	.short	(.L_9 - .L_8)
	.align		4
.L_8:
        /*0028*/ 	.word	index@(triton_poi_fused__native_batch_norm_legit_no_training_relu_3)
        /*002c*/ 	.word	0x00000000
.L_9:


//--------------------- .nv.info.triton_poi_fused__native_batch_norm_legit_no_training_relu_3 --------------------------
	.section	.nv.info.triton_poi_fused__native_batch_norm_legit_no_training_relu_3,"",@"SHT_CUDA_INFO"
	.sectionflags	@""
	.align	4


	//----- nvinfo : EIATTR_CUDA_API_VERSION
	.align		4
        /*0000*/ 	.byte	0x04, 0x37
        /*0002*/ 	.short	(.L_11 - .L_10)
.L_10:
        /*0004*/ 	.word	0x0000007c


	//----- nvinfo : EIATTR_KPARAM_INFO
	.align		4
.L_11:
        /*0008*/ 	.byte	0x04, 0x17
        /*000a*/ 	.short	(.L_13 - .L_12)
.L_12:
        /*000c*/ 	.word	0x00000000
        /*0010*/ 	.short	0x0006
        /*0012*/ 	.short	0x0030
        /*0014*/ 	.byte	0x00, 0xf0, 0x11, 0x00


	//----- nvinfo : EIATTR_KPARAM_INFO
	.align		4
.L_13:
        /*0018*/ 	.byte	0x04, 0x17
        /*001a*/ 	.short	(.L_15 - .L_14)
.L_14:
        /*001c*/ 	.word	0x00000000
        /*0020*/ 	.short	0x0005
        /*0022*/ 	.short	0x0028
        /*0024*/ 	.byte	0x00, 0xf4, 0x21, 0x00


	//----- nvinfo : EIATTR_KPARAM_INFO
	.align		4
.L_15:
        /*0028*/ 	.byte	0x04, 0x17
        /*002a*/ 	.short	(.L_17 - .L_16)
.L_16:
        /*002c*/ 	.word	0x00000000
        /*0030*/ 	.short	0x0004
        /*0032*/ 	.short	0x0020
        /*0034*/ 	.byte	0x00, 0xf4, 0x21, 0x00


	//----- nvinfo : EIATTR_KPARAM_INFO
	.align		4
.L_17:
        /*0038*/ 	.byte	0x04, 0x17
        /*003a*/ 	.short	(.L_19 - .L_18)
.L_18:
        /*003c*/ 	.word	0x00000000
        /*0040*/ 	.short	0x0003
        /*0042*/ 	.short	0x0018
        /*0044*/ 	.byte	0x00, 0xf4, 0x21, 0x00


	//----- nvinfo : EIATTR_KPARAM_INFO
	.align		4
.L_19:
        /*0048*/ 	.byte	0x04, 0x17
        /*004a*/ 	.short	(.L_21 - .L_20)
.L_20:
        /*004c*/ 	.word	0x00000000
        /*0050*/ 	.short	0x0002
        /*0052*/ 	.short	0x0010
        /*0054*/ 	.byte	0x00, 0xf4, 0x21, 0x00


	//----- nvinfo : EIATTR_KPARAM_INFO
	.align		4
.L_21:
        /*0058*/ 	.byte	0x04, 0x17
        /*005a*/ 	.short	(.L_23 - .L_22)
.L_22:
        /*005c*/ 	.word	0x00000000
        /*0060*/ 	.short	0x0001
        /*0062*/ 	.short	0x0008
        /*0064*/ 	.byte	0x00, 0xf4, 0x21, 0x00


	//----- nvinfo : EIATTR_KPARAM_INFO
	.align		4
.L_23:
        /*0068*/ 	.byte	0x04, 0x17
        /*006a*/ 	.short	(.L_25 - .L_24)
.L_24:
        /*006c*/ 	.word	0x00000000
        /*0070*/ 	.short	0x0000
        /*0072*/ 	.short	0x0000
        /*0074*/ 	.byte	0x00, 0xf4, 0x21, 0x00


	//----- nvinfo : EIATTR_SPARSE_MMA_MASK
	.align		4
.L_25:
        /*0078*/ 	.byte	0x03, 0x50
        /*007a*/ 	.short	0x0000


	//----- nvinfo : EIATTR_MAXREG_COUNT
	.align		4
        /*007c*/ 	.byte	0x03, 0x1b
        /*007e*/ 	.short	0x00ff


	//----- nvinfo : EIATTR_EXIT_INSTR_OFFSETS
	.align		4
        /*0080*/ 	.byte	0x04, 0x1c
        /*0082*/ 	.short	(.L_27 - .L_26)


	//   ....[0]....
.L_26:
        /*0084*/ 	.word	0x00000a50


	//----- nvinfo : EIATTR_REQNTID
	.align		4
.L_27:
        /*0088*/ 	.byte	0x04, 0x10
        /*008a*/ 	.short	(.L_29 - .L_28)
.L_28:
        /*008c*/ 	.word	0x00000080
        /*0090*/ 	.word	0x00000001
        /*0094*/ 	.word	0x00000001


	//----- nvinfo : EIATTR_CBANK_PARAM_SIZE
	.align		4
.L_29:
        /*0098*/ 	.byte	0x03, 0x19
        /*009a*/ 	.short	0x0034


	//----- nvinfo : EIATTR_PARAM_CBANK
	.align		4
        /*009c*/ 	.byte	0x04, 0x0a
        /*009e*/ 	.short	(.L_31 - .L_30)
	.align		4
.L_30:
        /*00a0*/ 	.word	index@(.nv.constant0.triton_poi_fused__native_batch_norm_legit_no_training_relu_3)
        /*00a4*/ 	.short	0x0210
        /*00a6*/ 	.short	0x0034


	//----- nvinfo : EIATTR_SW_WAR
	.align		4
.L_31:
        /*00a8*/ 	.byte	0x04, 0x36
        /*00aa*/ 	.short	(.L_33 - .L_32)
.L_32:
        /*00ac*/ 	.word	0x00000008
.L_33:


//--------------------- .nv.callgraph             --------------------------
	.section	.nv.callgraph,"",@"SHT_CUDA_CALLGRAPH"
	.align	4
	.sectionentsize	8
	.align		4
        /*0000*/ 	.word	0x00000000
	.align		4
        /*0004*/ 	.word	0xffffffff
	.align		4
        /*0008*/ 	.word	0x00000000
	.align		4
        /*000c*/ 	.word	0xfffffffe
	.align		4
        /*0010*/ 	.word	0x00000000
	.align		4
        /*0014*/ 	.word	0xfffffffd
	.align		4
        /*0018*/ 	.word	0x00000000
	.align		4
        /*001c*/ 	.word	0xfffffffc


//--------------------- .nv.constant4             --------------------------
	.section	.nv.constant4,"a",@progbits
	.align	8
	.align		8
.nv.constant4:
        /*0000*/ 	.dword	_$_str
	.align		8
        /*0008*/ 	.dword	_$_str_$_2


//--------------------- .text.triton_poi_fused__native_batch_norm_legit_no_training_relu_3 --------------------------
	.section	.text.triton_poi_fused__native_batch_norm_legit_no_training_relu_3,"ax",@progbits
	.align	128
        .global         triton_poi_fused__native_batch_norm_legit_no_training_relu_3
        .type           triton_poi_fused__native_batch_norm_legit_no_training_relu_3,@function
        .size           triton_poi_fused__native_batch_norm_legit_no_training_relu_3,(.L_x_1 - triton_poi_fused__native_batch_norm_legit_no_training_relu_3)
        .other          triton_poi_fused__native_batch_norm_legit_no_training_relu_3,@"STO_CUDA_ENTRY STV_DEFAULT"
triton_poi_fused__native_batch_norm_legit_no_training_relu_3:
.text.triton_poi_fused__native_batch_norm_legit_no_training_relu_3:
[----:B------:R-:W-:Y:S01]  /*0000*/  LDC R1, c[0x0][0x28] ;  /* 0x00000a00ff017b82 */ /* 0x000fe20000000800 */
[----:B------:R-:W1:Y:S07]  /*0010*/  S2R R0, SR_TID.X ;  /* 0x0000000000007919 */ /* 0x000e6e0000002100 */
[----:B------:R-:W2:Y:S01]  /*0020*/  LDC.64 R16, c[0x0][0x220] ;  /* 0x00008800ff107b82 */ /* 0x000ea20000000a00 */
[----:B------:R-:W-:Y:S01]  /*0030*/  ULDC.64 UR4, c[0x0][0x208] ;  /* 0x0000820000047ab9 */ /* 0x000fe20000000a00 */
[----:B------:R-:W3:Y:S06]  /*0040*/  S2R R3, SR_CTAID.X ;  /* 0x0000000000037919 */ /* 0x000eec0000002500 */
[----:B------:R-:W4:Y:S08]  /*0050*/  LDC.64 R20, c[0x0][0x218] ;  /* 0x00008600ff147b82 */ /* 0x000f300000000a00 */
[----:B------:R-:W5:Y:S08]  /*0060*/  LDC.64 R22, c[0x0][0x210] ;  /* 0x00008400ff167b82 */ /* 0x000f700000000a00 */
[----:B------:R-:W5:Y:S01]  /*0070*/  LDC.64 R32, c[0x0][0x230] ;  /* 0x00008c00ff207b82 */ /* 0x000f620000000a00 */
[----:B-1----:R-:W-:-:S04]  /*0080*/  SHF.L.U32 R0, R0, 0x2, RZ ;  /* 0x0000000200007819 */ /* 0x002fc800000006ff */
[----:B------:R-:W-:-:S04]  /*0090*/  LOP3.LUT R0, R0, 0x1fc, RZ, 0xc0, !PT ;  /* 0x000001fc00007812 */ /* 0x000fc800078ec0ff */
[----:B---3--:R-:W-:-:S05]  /*00a0*/  LEA R2, R3, R0, 0xa ;  /* 0x0000000003027211 */ /* 0x008fca00078e50ff */
[----:B------:R-:W-:-:S05]  /*00b0*/  IMAD.HI R0, R2, 0x2aaaaaab, RZ ;  /* 0x2aaaaaab02007827 */ /* 0x000fca00078e02ff */
[----:B------:R-:W-:-:S04]  /*00c0*/  SHF.R.U32.HI R3, RZ, 0x1f, R0 ;  /* 0x0000001fff037819 */ /* 0x000fc80000011600 */
[----:B------:R-:W-:-:S05]  /*00d0*/  LEA.HI R3, R0, R3, RZ, 0x1b ;  /* 0x0000000300037211 */ /* 0x000fca00078fd8ff */
[----:B------:R-:W-:-:S04]  /*00e0*/  IMAD R19, R3, -0xc0, R2 ;  /* 0xffffff4003137824 */ /* 0x000fc800078e0202 */
[----:B--2---:R-:W-:-:S06]  /*00f0*/  IMAD.WIDE R12, R19, 0x4, R16 ;  /* 0x00000004130c7825 */ /* 0x004fcc00078e0210 */
[----:B------:R-:W2:Y:S01]  /*0100*/  LDG.E.EL.128 R12, desc[UR4][R12.64] ;  /* 0x000000040c0c7981 */ /* 0x000ea2000c2e1d00 */
[----:B------:R-:W-:Y:S01]  /*0110*/  IADD3 R3, R2, 0x200, RZ ;  /* 0x0000020002037810 */ /* 0x000fe20007ffe0ff */
[----:B----4-:R-:W-:-:S04]  /*0120*/  IMAD.WIDE R8, R19, 0x4, R20 ;  /* 0x0000000413087825 */ /* 0x010fc800078e0214 */
[----:B------:R-:W-:Y:S02]  /*0130*/  IMAD.HI R0, R3, 0x2aaaaaab, RZ ;  /* 0x2aaaaaab03007827 */ /* 0x000fe400078e02ff */
[----:B------:R-:W3:Y:S02]  /*0140*/  LDG.E.EL.128 R8, desc[UR4][R8.64] ;  /* 0x0000000408087981 */ /* 0x000ee4000c2e1d00 */
[----:B-----5:R-:W-:Y:S01]  /*0150*/  IMAD.WIDE R22, R2, 0x4, R22 ;  /* 0x0000000402167825 */ /* 0x020fe200078e0216 */
[----:B------:R-:W-:-:S04]  /*0160*/  SHF.R.U32.HI R25, RZ, 0x1f, R0 ;  /* 0x0000001fff197819 */ /* 0x000fc80000011600 */
[----:B------:R-:W3:Y:S01]  /*0170*/  LDG.E.128 R4, desc[UR4][R22.64] ;  /* 0x0000000416047981 */ /* 0x000ee2000c1e1d00 */
[----:B------:R-:W-:-:S03]  /*0180*/  LEA.HI R0, R0, R25, RZ, 0x1b ;  /* 0x0000001900007211 */ /* 0x000fc600078fd8ff */
[----:B------:R1:W4:Y:S02]  /*0190*/  LDG.E.128 R28, desc[UR4][R22.64+0x800] ;  /* 0x00080004161c7981 */ /* 0x000324000c1e1d00 */
[----:B------:R-:W-:-:S04]  /*01a0*/  IMAD R3, R0, -0xc0, R3 ;  /* 0xffffff4000037824 */ /* 0x000fc800078e0203 */
[----:B------:R-:W-:Y:S01]  /*01b0*/  IMAD.WIDE R24, R3, 0x4, R20 ;  /* 0x0000000403187825 */ /* 0x000fe200078e0214 */
[----:B-1----:R-:W1:Y:S05]  /*01c0*/  LDC.64 R22, c[0x0][0x228] ;  /* 0x00008a00ff167b82 */ /* 0x002e6a0000000a00 */
[----:B------:R-:W4:Y:S01]  /*01d0*/  LDG.E.EL.128 R24, desc[UR4][R24.64] ;  /* 0x0000000418187981 */ /* 0x000f22000c2e1d00 */
[----:B------:R-:W-:Y:S01]  /*01e0*/  HFMA2.MMA R0, -RZ, RZ, 1.625, 0 ;  /* 0x3e800000ff007435 */ /* 0x000fe200000001ff */
[----:B-1----:R-:W-:-:S04]  /*01f0*/  IMAD.WIDE R34, R19, 0x4, R22 ;  /* 0x0000000413227825 */ /* 0x002fc800078e0216 */
[----:B--2---:R-:W-:Y:S01]  /*0200*/  FADD R18, R12, 0.0010000000474974513054 ;  /* 0x3a83126f0c127421 */ /* 0x004fe20000000000 */
[----:B------:R-:W-:-:S05]  /*0210*/  FADD R20, R13, 0.0010000000474974513054 ;  /* 0x3a83126f0d147421 */ /* 0x000fca0000000000 */
[----:B------:R-:W1:Y:S01]  /*0220*/  MUFU.SQRT R18, R18 ;  /* 0x0000001200127308 */ /* 0x000e620000002000 */
[----:B------:R-:W-:-:S07]  /*0230*/  FADD R14, R14, 0.0010000000474974513054 ;  /* 0x3a83126f0e0e7421 */ /* 0x000fce0000000000 */
[----:B------:R-:W2:Y:S01]  /*0240*/  MUFU.SQRT R20, R20 ;  /* 0x0000001400147308 */ /* 0x000ea20000002000 */
[----:B------:R-:W-:-:S07]  /*0250*/  FADD R15, R15, 0.0010000000474974513054 ;  /* 0x3a83126f0f0f7421 */ /* 0x000fce0000000000 */
[----:B------:R-:W5:Y:S01]  /*0260*/  MUFU.SQRT R12, R14 ;  /* 0x0000000e000c7308 */ /* 0x000f620000002000 */
[----:B-1----:R-:W-:-:S07]  /*0270*/  FSETP.GT.AND P6, PT, R18, 8.50705917302346158658e+37, PT ;  /* 0x7e8000001200780b */ /* 0x002fce0003fc4000 */
[----:B------:R-:W1:Y:S01]  /*0280*/  MUFU.SQRT R13, R15 ;  /* 0x0000000f000d7308 */ /* 0x000e620000002000 */
[----:B--2---:R-:W-:Y:S02]  /*0290*/  FSETP.GT.AND P5, PT, R20, 8.50705917302346158658e+37, PT ;  /* 0x7e8000001400780b */ /* 0x004fe40003fa4000 */
[----:B------:R-:W-:Y:S02]  /*02a0*/  FSETP.GEU.AND P4, PT, R18, 1.175494350822287508e-38, PT ;  /* 0x008000001200780b */ /* 0x000fe40003f8e000 */
[----:B------:R-:W-:Y:S02]  /*02b0*/  FSETP.GEU.AND P3, PT, R20, 1.175494350822287508e-38, PT ;  /* 0x008000001400780b */ /* 0x000fe40003f6e000 */
[----:B-----5:R-:W-:Y:S01]  /*02c0*/  FSETP.GT.AND P2, PT, R12, 8.50705917302346158658e+37, PT ;  /* 0x7e8000000c00780b */ /* 0x020fe20003f44000 */
[----:B------:R-:W-:Y:S01]  /*02d0*/  @P6 FMUL R18, R18, 0.25 ;  /* 0x3e80000012126820 */ /* 0x000fe20000400000 */
[----:B---3--:R-:W-:Y:S01]  /*02e0*/  FADD R4, R4, -R8 ;  /* 0x8000000804047221 */ /* 0x008fe20000000000 */
[----:B------:R-:W-:-:S02]  /*02f0*/  FSETP.GEU.AND P0, PT, R12, 1.175494350822287508e-38, PT ;  /* 0x008000000c00780b */ /* 0x000fc40003f0e000 */
[----:B------:R-:W-:Y:S02]  /*0300*/  FSEL R8, R0, 1, P6 ;  /* 0x3f80000000087808 */ /* 0x000fe40003000000 */
[----:B------:R-:W-:Y:S01]  /*0310*/  @P5 FMUL R20, R20, 0.25 ;  /* 0x3e80000014145820 */ /* 0x000fe20000400000 */
[C---:B-1----:R-:W-:Y:S01]  /*0320*/  FSETP.GT.AND P1, PT, R13.reuse, 8.50705917302346158658e+37, PT ;  /* 0x7e8000000d00780b */ /* 0x042fe20003f24000 */
[----:B------:R-:W-:Y:S01]  /*0330*/  @!P4 FMUL R18, R18, 16777216 ;  /* 0x4b8000001212c820 */ /* 0x000fe20000400000 */
[----:B------:R-:W-:Y:S01]  /*0340*/  FSETP.GEU.AND P6, PT, R13, 1.175494350822287508e-38, PT ;  /* 0x008000000d00780b */ /* 0x000fe20003fce000 */
[----:B------:R-:W-:Y:S01]  /*0350*/  @!P3 FMUL R20, R20, 16777216 ;  /* 0x4b8000001414b820 */ /* 0x000fe20000400000 */
[----:B------:R-:W-:Y:S02]  /*0360*/  FADD R5, R5, -R9 ;  /* 0x8000000905057221 */ /* 0x000fe40000000000 */
[----:B------:R-:W1:Y:S01]  /*0370*/  MUFU.RCP R9, R18 ;  /* 0x0000001200097308 */ /* 0x000e620000001000 */
[----:B------:R-:W-:Y:S01]  /*0380*/  @P2 FMUL R12, R12, 0.25 ;  /* 0x3e8000000c0c2820 */ /* 0x000fe20000400000 */
[----:B------:R-:W-:-:S06]  /*0390*/  FADD R7, R7, -R11 ;  /* 0x8000000b07077221 */ /* 0x000fcc0000000000 */
[----:B------:R-:W2:Y:S01]  /*03a0*/  MUFU.RCP R20, R20 ;  /* 0x0000001400147308 */ /* 0x000ea20000001000 */
[----:B------:R-:W-:Y:S01]  /*03b0*/  @P1 FMUL R13, R13, 0.25 ;  /* 0x3e8000000d0d1820 */ /* 0x000fe20000400000 */
[----:B------:R-:W-:Y:S01]  /*03c0*/  @!P0 FMUL R12, R12, 16777216 ;  /* 0x4b8000000c0c8820 */ /* 0x000fe20000400000 */
[----:B------:R-:W-:Y:S01]  /*03d0*/  FSEL R11, R0, 1, P5 ;  /* 0x3f800000000b7808 */ /* 0x000fe20002800000 */
[----:B----4-:R-:W-:Y:S01]  /*03e0*/  FADD R29, R29, -R25 ;  /* 0x800000191d1d7221 */ /* 0x010fe20000000000 */
[----:B------:R-:W-:Y:S01]  /*03f0*/  @!P6 FMUL R13, R13, 16777216 ;  /* 0x4b8000000d0de820 */ /* 0x000fe20000400000 */
[----:B------:R-:W-:Y:S01]  /*0400*/  FADD R24, R28, -R24 ;  /* 0x800000181c187221 */ /* 0x000fe20000000000 */
[----:B------:R-:W-:Y:S01]  /*0410*/  @!P4 FMUL R8, R8, 16777216 ;  /* 0x4b8000000808c820 */ /* 0x000fe20000400000 */
[----:B------:R-:W3:Y:S01]  /*0420*/  MUFU.RCP R25, R12 ;  /* 0x0000000c00197308 */ /* 0x000ee20000001000 */
[----:B------:R-:W-:Y:S02]  /*0430*/  @!P3 FMUL R11, R11, 16777216 ;  /* 0x4b8000000b0bb820 */ /* 0x000fe40000400000 */
[----:B-1----:R-:W-:Y:S01]  /*0440*/  FMUL R9, R9, R8 ;  /* 0x0000000809097220 */ /* 0x002fe20000400000 */
[----:B------:R-:W-:-:S04]  /*0450*/  FSEL R8, R0, 1, P2 ;  /* 0x3f80000000087808 */ /* 0x000fc80001000000 */
[----:B------:R-:W1:Y:S01]  /*0460*/  MUFU.RCP R28, R13 ;  /* 0x0000000d001c7308 */ /* 0x000e620000001000 */
[----:B--2---:R-:W-:Y:S01]  /*0470*/  FMUL R18, R20, R11 ;  /* 0x0000000b14127220 */ /* 0x004fe20000400000 */
[----:B------:R-:W-:Y:S01]  /*0480*/  FSEL R11, R0, 1, P1 ;  /* 0x3f800000000b7808 */ /* 0x000fe20000800000 */
[----:B------:R-:W-:Y:S01]  /*0490*/  @!P0 FMUL R8, R8, 16777216 ;  /* 0x4b80000008088820 */ /* 0x000fe20000400000 */
[----:B------:R-:W-:-:S03]  /*04a0*/  FMUL R21, R9, R4 ;  /* 0x0000000409157220 */ /* 0x000fc60000400000 */
[----:B------:R-:W-:Y:S01]  /*04b0*/  @!P6 FMUL R11, R11, 16777216 ;  /* 0x4b8000000b0be820 */ /* 0x000fe20000400000 */
[----:B---3--:R-:W-:Y:S01]  /*04c0*/  FMUL R25, R25, R8 ;  /* 0x0000000819197220 */ /* 0x008fe20000400000 */
[----:B------:R-:W-:Y:S01]  /*04d0*/  FADD R6, R6, -R10 ;  /* 0x8000000a06067221 */ /* 0x000fe20000000000 */
[----:B0-----:R-:W-:-:S04]  /*04e0*/  IMAD.WIDE R8, R19, 0x4, R32 ;  /* 0x0000000413087825 */ /* 0x001fc800078e0220 */
[----:B------:R-:W-:Y:S01]  /*04f0*/  FMUL R18, R18, R5 ;  /* 0x0000000512127220 */ /* 0x000fe20000400000 */
[----:B-1----:R-:W-:Y:S01]  /*0500*/  FMUL R28, R28, R11 ;  /* 0x0000000b1c1c7220 */ /* 0x002fe20000400000 */
[----:B------:R-:W-:Y:S01]  /*0510*/  FMUL R25, R25, R6 ;  /* 0x0000000619197220 */ /* 0x000fe20000400000 */
[----:B------:R-:W2:Y:S02]  /*0520*/  LDG.E.EL.128 R8, desc[UR4][R8.64] ;  /* 0x0000000408087981 */ /* 0x000ea4000c2e1d00 */
[----:B------:R-:W-:Y:S02]  /*0530*/  FMUL R28, R28, R7 ;  /* 0x000000071c1c7220 */ /* 0x000fe40000400000 */
[----:B------:R-:W2:Y:S01]  /*0540*/  LDG.E.EL.128 R4, desc[UR4][R34.64] ;  /* 0x0000000422047981 */ /* 0x000ea2000c2e1d00 */
[----:B------:R-:W-:-:S06]  /*0550*/  IMAD.WIDE R12, R3, 0x4, R16 ;  /* 0x00000004030c7825 */ /* 0x000fcc00078e0210 */
[----:B------:R-:W3:Y:S01]  /*0560*/  LDG.E.EL.128 R12, desc[UR4][R12.64] ;  /* 0x000000040c0c7981 */ /* 0x000ee2000c2e1d00 */
[----:B------:R-:W-:-:S04]  /*0570*/  IMAD.WIDE R16, R3, 0x4, R22 ;  /* 0x0000000403107825 */ /* 0x000fc800078e0216 */
[----:B------:R-:W-:-:S04]  /*0580*/  IMAD.WIDE R22, R3, 0x4, R32 ;  /* 0x0000000403167825 */ /* 0x000fc800078e0220 */
[----:B--2---:R-:W-:Y:S01]  /*0590*/  FFMA R4, R4, R21, R8 ;  /* 0x0000001504047223 */ /* 0x004fe20000000008 */
[----:B------:R-:W-:Y:S01]  /*05a0*/  FFMA R5, R5, R18, R9 ;  /* 0x0000001205057223 */ /* 0x000fe20000000009 */
[----:B------:R-:W2:Y:S04]  /*05b0*/  LDG.E.EL.128 R20, desc[UR4][R22.64] ;  /* 0x0000000416147981 */ /* 0x000ea8000c2e1d00 */
[----:B------:R-:W2:Y:S01]  /*05c0*/  LDG.E.EL.128 R16, desc[UR4][R16.64] ;  /* 0x0000000410107981 */ /* 0x000ea2000c2e1d00 */
[----:B---3--:R-:W-:-:S06]  /*05d0*/  FADD R3, R12, 0.0010000000474974513054 ;  /* 0x3a83126f0c037421 */ /* 0x008fcc0000000000 */
[----:B------:R-:W0:Y:S01]  /*05e0*/  MUFU.SQRT R3, R3 ;  /* 0x0000000300037308 */ /* 0x000e220000002000 */
[----:B------:R-:W-:Y:S01]  /*05f0*/  FADD R13, R13, 0.0010000000474974513054 ;  /* 0x3a83126f0d0d7421 */ /* 0x000fe20000000000 */
[----:B------:R-:W-:Y:S01]  /*0600*/  FADD R14, R14, 0.0010000000474974513054 ;  /* 0x3a83126f0e0e7421 */ /* 0x000fe20000000000 */
[----:B------:R-:W-:Y:S01]  /*0610*/  FADD R15, R15, 0.0010000000474974513054 ;  /* 0x3a83126f0f0f7421 */ /* 0x000fe20000000000 */
[----:B------:R-:W-:Y:S01]  /*0620*/  FFMA R6, R6, R25, R10 ;  /* 0x0000001906067223 */ /* 0x000fe2000000000a */
[----:B------:R-:W-:-:S03]  /*0630*/  FFMA R7, R7, R28, R11 ;  /* 0x0000001c07077223 */ /* 0x000fc6000000000b */
[----:B------:R-:W1:Y:S08]  /*0640*/  MUFU.SQRT R11, R13 ;  /* 0x0000000d000b7308 */ /* 0x000e700000002000 */
[----:B------:R-:W3:Y:S01]  /*0650*/  MUFU.SQRT R12, R14 ;  /* 0x0000000e000c7308 */ /* 0x000ee20000002000 */
[----:B0-----:R-:W-:-:S07]  /*0660*/  FSETP.GT.AND P6, PT, R3, 8.50705917302346158658e+37, PT ;  /* 0x7e8000000300780b */ /* 0x001fce0003fc4000 */
[----:B------:R-:W0:Y:S01]  /*0670*/  MUFU.SQRT R10, R15 ;  /* 0x0000000f000a7308 */ /* 0x000e220000002000 */
[----:B------:R-:W-:Y:S02]  /*0680*/  FSETP.GEU.AND P5, PT, R3, 1.175494350822287508e-38, PT ;  /* 0x008000000300780b */ /* 0x000fe40003fae000 */
[----:B-1----:R-:W-:Y:S02]  /*0690*/  FSETP.GT.AND P4, PT, R11, 8.50705917302346158658e+37, PT ;  /* 0x7e8000000b00780b */ /* 0x002fe40003f84000 */
[----:B---3--:R-:W-:Y:S01]  /*06a0*/  FSETP.GT.AND P2, PT, R12, 8.50705917302346158658e+37, PT ;  /* 0x7e8000000c00780b */ /* 0x008fe20003f44000 */
[----:B------:R-:W-:Y:S01]  /*06b0*/  @P6 FMUL R3, R3, 0.25 ;  /* 0x3e80000003036820 */ /* 0x000fe20000400000 */
[----:B------:R-:W-:Y:S02]  /*06c0*/  FSEL R8, R0, 1, P6 ;  /* 0x3f80000000087808 */ /* 0x000fe40003000000 */
[----:B------:R-:W-:Y:S02]  /*06d0*/  FSETP.GEU.AND P3, PT, R11, 1.175494350822287508e-38, PT ;  /* 0x008000000b00780b */ /* 0x000fe40003f6e000 */
[----:B0-----:R-:W-:-:S02]  /*06e0*/  FSETP.GT.AND P1, PT, R10, 8.50705917302346158658e+37, PT ;  /* 0x7e8000000a00780b */ /* 0x001fc40003f24000 */
[----:B------:R-:W-:Y:S02]  /*06f0*/  FSETP.GEU.AND P0, PT, R12, 1.175494350822287508e-38, PT ;  /* 0x008000000c00780b */ /* 0x000fe40003f0e000 */
[----:B------:R-:W-:Y:S01]  /*0700*/  FSETP.GEU.AND P6, PT, R10, 1.175494350822287508e-38, PT ;  /* 0x008000000a00780b */ /* 0x000fe20003fce000 */
[----:B------:R-:W-:Y:S01]  /*0710*/  @!P5 FMUL R3, R3, 16777216 ;  /* 0x4b8000000303d820 */ /* 0x000fe20000400000 */
[----:B------:R-:W-:Y:S01]  /*0720*/  @P4 FMUL R11, R11, 0.25 ;  /* 0x3e8000000b0b4820 */ /* 0x000fe20000400000 */
[----:B------:R-:W-:-:S04]  /*0730*/  @P2 FMUL R12, R12, 0.25 ;  /* 0x3e8000000c0c2820 */ /* 0x000fc80000400000 */
[----:B------:R-:W0:Y:S02]  /*0740*/  MUFU.RCP R3, R3 ;  /* 0x0000000300037308 */ /* 0x000e240000001000 */
[----:B------:R-:W-:Y:S01]  /*0750*/  @P1 FMUL R10, R10, 0.25 ;  /* 0x3e8000000a0a1820 */ /* 0x000fe20000400000 */
[----:B------:R-:W-:Y:S01]  /*0760*/  @!P3 FMUL R11, R11, 16777216 ;  /* 0x4b8000000b0bb820 */ /* 0x000fe20000400000 */
[----:B------:R-:W-:Y:S02]  /*0770*/  @!P0 FMUL R12, R12, 16777216 ;  /* 0x4b8000000c0c8820 */ /* 0x000fe40000400000 */
[----:B------:R-:W-:Y:S01]  /*0780*/  @!P6 FMUL R10, R10, 16777216 ;  /* 0x4b8000000a0ae820 */ /* 0x000fe20000400000 */
[----:B------:R-:W-:Y:S02]  /*0790*/  @!P5 FMUL R8, R8, 16777216 ;  /* 0x4b8000000808d820 */ /* 0x000fe40000400000 */
[----:B------:R-:W1:Y:S01]  /*07a0*/  MUFU.RCP R11, R11 ;  /* 0x0000000b000b7308 */ /* 0x000e620000001000 */
[----:B------:R-:W-:-:S07]  /*07b0*/  FSEL R14, R0, 1, P4 ;  /* 0x3f800000000e7808 */ /* 0x000fce0002000000 */
[----:B------:R-:W3:Y:S01]  /*07c0*/  MUFU.RCP R12, R12 ;  /* 0x0000000c000c7308 */ /* 0x000ee20000001000 */
[----:B------:R-:W-:-:S07]  /*07d0*/  FSEL R13, R0, 1, P2 ;  /* 0x3f800000000d7808 */ /* 0x000fce0001000000 */
[----:B------:R-:W4:Y:S01]  /*07e0*/  MUFU.RCP R10, R10 ;  /* 0x0000000a000a7308 */ /* 0x000f220000001000 */
[----:B------:R-:W-:Y:S01]  /*07f0*/  FSEL R15, R0, 1, P1 ;  /* 0x3f800000000f7808 */ /* 0x000fe20000800000 */
[----:B0-----:R-:W-:Y:S02]  /*0800*/  FMUL R3, R3, R8 ;  /* 0x0000000803037220 */ /* 0x001fe40000400000 */
[----:B------:R-:W0:Y:S01]  /*0810*/  LDC.64 R8, c[0x0][0x238] ;  /* 0x00008e00ff087b82 */ /* 0x000e220000000a00 */
[----:B------:R-:W-:Y:S01]  /*0820*/  @!P3 FMUL R14, R14, 16777216 ;  /* 0x4b8000000e0eb820 */ /* 0x000fe20000400000 */
[----:B------:R-:W-:Y:S01]  /*0830*/  @!P0 FMUL R13, R13, 16777216 ;  /* 0x4b8000000d0d8820 */ /* 0x000fe20000400000 */
[----:B------:R-:W-:Y:S01]  /*0840*/  @!P6 FMUL R15, R15, 16777216 ;  /* 0x4b8000000f0fe820 */ /* 0x000fe20000400000 */
[----:B------:R-:W-:Y:S01]  /*0850*/  FADD R26, R30, -R26 ;  /* 0x8000001a1e1a7221 */ /* 0x000fe20000000000 */
[----:B------:R-:W-:Y:S01]  /*0860*/  FADD R27, R31, -R27 ;  /* 0x8000001b1f1b7221 */ /* 0x000fe20000000000 */
[----:B-1----:R-:W-:Y:S01]  /*0870*/  FMUL R14, R11, R14 ;  /* 0x0000000e0b0e7220 */ /* 0x002fe20000400000 */
[----:B---3--:R-:W-:Y:S01]  /*0880*/  FMUL R13, R12, R13 ;  /* 0x0000000d0c0d7220 */ /* 0x008fe20000400000 */
[----:B----4-:R-:W-:Y:S01]  /*0890*/  FMUL R0, R10, R15 ;  /* 0x0000000f0a007220 */ /* 0x010fe20000400000 */
[----:B------:R-:W-:Y:S01]  /*08a0*/  FMUL R3, R3, R24 ;  /* 0x0000001803037220 */ /* 0x000fe20000400000 */
[----:B------:R-:W-:Y:S01]  /*08b0*/  FMUL R14, R14, R29 ;  /* 0x0000001d0e0e7220 */ /* 0x000fe20000400000 */
[----:B------:R-:W-:Y:S01]  /*08c0*/  FMUL R13, R13, R26 ;  /* 0x0000001a0d0d7220 */ /* 0x000fe20000400000 */
[----:B------:R-:W-:Y:S01]  /*08d0*/  FMUL R0, R0, R27 ;  /* 0x0000001b00007220 */ /* 0x000fe20000400000 */
[----:B------:R-:W-:-:S02]  /*08e0*/  FSETP.GEU.AND P6, PT, R7, RZ, PT ;  /* 0x000000ff0700720b */ /* 0x000fc40003fce000 */
[----:B------:R-:W-:Y:S02]  /*08f0*/  FSETP.GEU.AND P0, PT, R6, RZ, PT ;  /* 0x000000ff0600720b */ /* 0x000fe40003f0e000 */
[----:B------:R-:W-:Y:S02]  /*0900*/  SEL R7, R7, RZ, P6 ;  /* 0x000000ff07077207 */ /* 0x000fe40003000000 */
[C---:B------:R-:W-:Y:S02]  /*0910*/  FSETP.GEU.AND P1, PT, R5.reuse, RZ, PT ;  /* 0x000000ff0500720b */ /* 0x040fe40003f2e000 */
[----:B------:R-:W-:Y:S01]  /*0920*/  FSETP.GEU.AND P2, PT, R4, RZ, PT ;  /* 0x000000ff0400720b */ /* 0x000fe20003f4e000 */
[----:B0-----:R-:W-:Y:S01]  /*0930*/  IMAD.WIDE R8, R2, 0x4, R8 ;  /* 0x0000000402087825 */ /* 0x001fe200078e0208 */
[----:B------:R-:W-:Y:S02]  /*0940*/  SEL R6, R6, RZ, P0 ;  /* 0x000000ff06067207 */ /* 0x000fe40000000000 */
[----:B------:R-:W-:-:S02]  /*0950*/  SEL R5, R5, RZ, P1 ;  /* 0x000000ff05057207 */ /* 0x000fc40000800000 */
[----:B------:R-:W-:-:S05]  /*0960*/  SEL R4, R4, RZ, P2 ;  /* 0x000000ff04047207 */ /* 0x000fca0001000000 */
[----:B------:R-:W-:Y:S01]  /*0970*/  STG.E.128 desc[UR4][R8.64], R4 ;  /* 0x0000000408007986 */ /* 0x000fe2000c101d04 */
[----:B--2---:R-:W-:Y:S01]  /*0980*/  FFMA R3, R16, R3, R20 ;  /* 0x0000000310037223 */ /* 0x004fe20000000014 */
[----:B------:R-:W-:Y:S01]  /*0990*/  FFMA R14, R17, R14, R21 ;  /* 0x0000000e110e7223 */ /* 0x000fe20000000015 */
[----:B------:R-:W-:Y:S01]  /*09a0*/  FFMA R13, R18, R13, R22 ;  /* 0x0000000d120d7223 */ /* 0x000fe20000000016 */
[----:B------:R-:W-:Y:S02]  /*09b0*/  FFMA R0, R19, R0, R23 ;  /* 0x0000000013007223 */ /* 0x000fe40000000017 */
[----:B------:R-:W-:Y:S02]  /*09c0*/  FSETP.GEU.AND P5, PT, R3, RZ, PT ;  /* 0x000000ff0300720b */ /* 0x000fe40003fae000 */
[----:B------:R-:W-:Y:S02]  /*09d0*/  FSETP.GEU.AND P3, PT, R13, RZ, PT ;  /* 0x000000ff0d00720b */ /* 0x000fe40003f6e000 */
[----:B------:R-:W-:-:S02]  /*09e0*/  FSETP.GEU.AND P4, PT, R14, RZ, PT ;  /* 0x000000ff0e00720b */ /* 0x000fc40003f8e000 */
[----:B------:R-:W-:Y:S02]  /*09f0*/  FSETP.GEU.AND P6, PT, R0, RZ, PT ;  /* 0x000000ff0000720b */ /* 0x000fe40003fce000 */
[----:B------:R-:W-:Y:S02]  /*0a00*/  SEL R18, R13, RZ, P3 ;  /* 0x000000ff0d127207 */ /* 0x000fe40001800000 */
[----:B------:R-:W-:Y:S02]  /*0a10*/  SEL R17, R14, RZ, P4 ;  /* 0x000000ff0e117207 */ /* 0x000fe40002000000 */
[----:B------:R-:W-:Y:S02]  /*0a20*/  SEL R16, R3, RZ, P5 ;  /* 0x000000ff03107207 */ /* 0x000fe40002800000 */
[----:B------:R-:W-:-:S05]  /*0a30*/  SEL R19, R0, RZ, P6 ;  /* 0x000000ff00137207 */ /* 0x000fca0003000000 */
[----:B------:R-:W-:Y:S01]  /*0a40*/  STG.E.128 desc[UR4][R8.64+0x800], R16 ;  /* 0x0008001008007986 */ /* 0x000fe2000c101d04 */
[----:B------:R-:W-:Y:S05]  /*0a50*/  EXIT ;  /* 0x000000000000794d */ /* 0x000fea0003800000 */
.L_x_0:
[----:B------:R-:W-:-:S00]  /*0a60*/  BRA `(.L_x_0) ;  /* 0xfffffffc00fc7947 */ /* 0x000fc0000383ffff */
[----:B------:R-:W-:-:S00]  /*0a70*/  NOP ;  /* 0x0000000000007918 */ /* 0x000fc00000000000 */
        /* <DEDUP_REMOVED lines=8> */
.L_x_1:


//--------------------- .nv.global.init           --------------------------
	.section	.nv.global.init,"aw",@progbits
.nv.global.init:
	.type		_$_str,@object
	.size		_$_str,(_$_str_$_2 - _$_str)
_$_str:
        /*0000*/ 	.byte	0x5f, 0x5f, 0x43, 0x55, 0x44, 0x41, 0x5f, 0x46, 0x54, 0x5a, 0x00
	.type		_$_str_$_2,@object
	.size		_$_str_$_2,(.L_1 - _$_str_$_2)
_$_str_$_2:
        /*000b*/ 	.byte	0x5f, 0x5f, 0x43, 0x55, 0x44, 0x41, 0x5f, 0x50, 0x52, 0x45, 0x43, 0x5f, 0x53, 0x51, 0x52, 0x54
        /*001b*/ 	.byte	0x00
.L_1:


//--------------------- .nv.constant0.triton_poi_fused__native_batch_norm_legit_no_training_relu_3 --------------------------
	.section	.nv.constant0.triton_poi_fused__native_batch_norm_legit_no_training_relu_3,"a",@progbits
	.sectionflags	@""
	.align	4
.nv.constant0.triton_poi_fused__native_batch_norm_legit_no_training_relu_3:
	.zero		580
